//
// Generated by NVIDIA NVVM Compiler
//
// Compiler Build ID: CL-36424714
// Cuda compilation tools, release 13.0, V13.0.88
// Based on NVVM 20.0.0
//

.version 9.0
.target sm_100
.address_size 64

	// .globl	add

.visible .entry add(
	.param .u64 .ptr .align 1 add_param_0,
	.param .u64 .ptr .align 1 add_param_1,
	.param .u64 .ptr .align 1 add_param_2
)
{
	.reg .b32 	%r<8>;
	.reg .b64 	%rd<11>;

	ld.param.u64 	%rd1, [add_param_0];
	ld.param.u64 	%rd2, [add_param_1];
	ld.param.u64 	%rd3, [add_param_2];
	cvta.to.global.u64 	%rd4, %rd1;
	cvta.to.global.u64 	%rd5, %rd3;
	cvta.to.global.u64 	%rd6, %rd2;
	mov.u32 	%r1, %ctaid.x;
	mov.u32 	%r2, %ntid.x;
	mov.u32 	%r3, %tid.x;
	mad.lo.s32 	%r4, %r1, %r2, %r3;
	mul.wide.s32 	%rd7, %r4, 4;
	add.s64 	%rd8, %rd6, %rd7;
	ld.global.u32 	%r5, [%rd8];
	add.s64 	%rd9, %rd5, %rd7;
	ld.global.u32 	%r6, [%rd9];
	add.s32 	%r7, %r6, %r5;
	add.s64 	%rd10, %rd4, %rd7;
	st.global.u32 	[%rd10], %r7;
	ret;

}


// ===== COMPILED SASS (sm_100) =====

	.target	sm_100

	.elftype	@"ET_EXEC"


//--------------------- .note.nv.tkinfo           --------------------------
	.section	.note.nv.tkinfo,"",@"SHT_NOTE"
	.sectionflags	@"SHF_NOTE_NV_TKINFO"
	.tkinfo
        /*0018*/ 	.word	0x00000002
        /*0030*/ 	.string	""
        /*0030*/ 	.string	"ptxas"
        /*0030*/ 	.string	"Cuda compilation tools, release 13.0, V13.0.88"
        /*0030*/ 	.string	"Build cuda_13.0.r13.0/compiler.36424714_0"
        /*0030*/ 	.string	"-arch sm_100 -m 64 "



//--------------------- .note.nv.cuinfo           --------------------------
	.section	.note.nv.cuinfo,"",@"SHT_NOTE"
	.sectionflags	@"SHF_NOTE_NV_CUINFO"
        /*0018*/ 	.short	0x0002
        /*001a*/ 	.short	0x0064
        /*001c*/ 	.short	0x0082
	.zero		2


//--------------------- .nv.info                  --------------------------
	.section	.nv.info,"",@"SHT_CUDA_INFO"
	.align	4


	//----- nvinfo : EIATTR_REGCOUNT
	.align		4
        /*0000*/ 	.byte	0x04, 0x2f
        /*0002*/ 	.short	(.L_1 - .L_0)
	.align		4
.L_0:
        /*0004*/ 	.word	index@(add)
        /*0008*/ 	.word	0x0000000c


	//----- nvinfo : EIATTR_FRAME_SIZE
	.align		4
.L_1:
        /*000c*/ 	.byte	0x04, 0x11
        /*000e*/ 	.short	(.L_3 - .L_2)
	.align		4
.L_2:
        /*0010*/ 	.word	index@(add)
        /*0014*/ 	.word	0x00000000


	//----- nvinfo : EIATTR_MIN_STACK_SIZE
	.align		4
.L_3:
        /*0018*/ 	.byte	0x04, 0x12
        /*001a*/ 	.short	(.L_5 - .L_4)
	.align		4
.L_4:
        /*001c*/ 	.word	index@(add)
        /*0020*/ 	.word	0x00000000
.L_5:


//--------------------- .nv.compat                --------------------------
	.section	.nv.compat,"",@"SHT_CUDA_COMPAT_INFO"
	.align	4
        /*0000*/ 	.byte	0x02, 0x09, 0x00, 0x00, 0x02, 0x02, 0x01, 0x00, 0x02, 0x05, 0x05, 0x00, 0x03, 0x07, 0x01, 0x01
        /*0010*/ 	.byte	0x02, 0x03, 0x00, 0x00, 0x02, 0x06, 0x01, 0x00, 0x04, 0x0b, 0x08, 0x00, 0x09, 0x00, 0x00, 0x00
        /*0020*/ 	.byte	0x00, 0x00, 0x00, 0x00


//--------------------- .nv.info.add              --------------------------
	.section	.nv.info.add,"",@"SHT_CUDA_INFO"
	.sectionflags	@""
	.align	4


	//----- nvinfo : EIATTR_CUDA_API_VERSION
	.align		4
        /*0000*/ 	.byte	0x04, 0x37
        /*0002*/ 	.short	(.L_7 - .L_6)
.L_6:
        /*0004*/ 	.word	0x00000082


	//----- nvinfo : EIATTR_KPARAM_INFO
	.align		4
.L_7:
        /*0008*/ 	.byte	0x04, 0x17
        /*000a*/ 	.short	(.L_9 - .L_8)
.L_8:
        /*000c*/ 	.word	0x00000000
        /*0010*/ 	.short	0x0002
        /*0012*/ 	.short	0x0010
        /*0014*/ 	.byte	0x00, 0xf5, 0x21, 0x00


	//----- nvinfo : EIATTR_KPARAM_INFO
	.align		4
.L_9:
        /*0018*/ 	.byte	0x04, 0x17
        /*001a*/ 	.short	(.L_11 - .L_10)
.L_10:
        /*001c*/ 	.word	0x00000000
        /*0020*/ 	.short	0x0001
        /*0022*/ 	.short	0x0008
        /*0024*/ 	.byte	0x00, 0xf5, 0x21, 0x00


	//----- nvinfo : EIATTR_KPARAM_INFO
	.align		4
.L_11:
        /*0028*/ 	.byte	0x04, 0x17
        /*002a*/ 	.short	(.L_13 - .L_12)
.L_12:
        /*002c*/ 	.word	0x00000000
        /*0030*/ 	.short	0x0000
        /*0032*/ 	.short	0x0000
        /*0034*/ 	.byte	0x00, 0xf5, 0x21, 0x00


	//----- nvinfo : EIATTR_SPARSE_MMA_MASK
	.align		4
.L_13:
        /*0038*/ 	.byte	0x03, 0x50
        /*003a*/ 	.short	0x0000


	//----- nvinfo : EIATTR_MAXREG_COUNT
	.align		4
        /*003c*/ 	.byte	0x03, 0x1b
        /*003e*/ 	.short	0x00ff


	//----- nvinfo : EIATTR_MERCURY_ISA_VERSION
	.align		4
        /*0040*/ 	.byte	0x03, 0x5f
        /*0042*/ 	.short	0x0101


	//----- nvinfo : EIATTR_VRC_CTA_INIT_COUNT
	.align		4
        /*0044*/ 	.byte	0x02, 0x4a
	.zero		1
	.zero		1


	//----- nvinfo : EIATTR_EXIT_INSTR_OFFSETS
	.align		4
        /*0048*/ 	.byte	0x04, 0x1c
        /*004a*/ 	.short	(.L_15 - .L_14)


	//   ....[0]....
.L_14:
        /*004c*/ 	.word	0x00000100


	//----- nvinfo : EIATTR_CBANK_PARAM_SIZE
	.align		4
.L_15:
        /*0050*/ 	.byte	0x03, 0x19
        /*0052*/ 	.short	0x0018


	//----- nvinfo : EIATTR_PARAM_CBANK
	.align		4
        /*0054*/ 	.byte	0x04, 0x0a
        /*0056*/ 	.short	(.L_17 - .L_16)
	.align		4
.L_16:
        /*0058*/ 	.word	index@(.nv.constant0.add)
        /*005c*/ 	.short	0x0380
        /*005e*/ 	.short	0x0018


	//----- nvinfo : EIATTR_SW_WAR
	.align		4
.L_17:
        /*0060*/ 	.byte	0x04, 0x36
        /*0062*/ 	.short	(.L_19 - .L_18)
.L_18:
        /*0064*/ 	.word	0x00000008
.L_19:


//--------------------- .nv.callgraph             --------------------------
	.section	.nv.callgraph,"",@"SHT_CUDA_CALLGRAPH"
	.align	4
	.sectionentsize	8
	.align		4
        /*0000*/ 	.word	0x00000000
	.align		4
        /*0004*/ 	.word	0xffffffff
	.align		4
        /*0008*/ 	.word	0x00000000
	.align		4
        /*000c*/ 	.word	0xfffffffe
	.align		4
        /*0010*/ 	.word	0x00000000
	.align		4
        /*0014*/ 	.word	0xfffffffd
	.align		4
        /*0018*/ 	.word	0x00000000
	.align		4
        /*001c*/ 	.word	0xfffffffc


//--------------------- .text.add                 --------------------------
	.section	.text.add,"ax",@progbits
	.align	128
        .global         add
        .type           add,@function
        .size           add,(.L_x_1 - add)
        .other          add,@"STO_CUDA_ENTRY STV_DEFAULT"
add:
.text.add:
[----:B------:R-:W-:Y:S01]  /*0000*/  LDC R1, c[0x0][0x37c] ;  /* 0x0000df00ff017b82 */ /* 0x000fe20000000800 */
[----:B------:R-:W0:Y:S07]  /*0010*/  S2R R0, SR_TID.X ;  /* 0x0000000000007919 */ /* 0x000e2e0000002100 */
[----:B------:R-:W0:Y:S01]  /*0020*/  S2UR UR6, SR_CTAID.X ;  /* 0x00000000000679c3 */ /* 0x000e220000002500 */
[----:B------:R-:W1:Y:S07]  /*0030*/  LDCU.64 UR4, c[0x0][0x358] ;  /* 0x00006b00ff0477ac */ /* 0x000e6e0008000a00 */
[----:B------:R-:W0:Y:S08]  /*0040*/  LDC R9, c[0x0][0x360] ;  /* 0x0000d800ff097b82 */ /* 0x000e300000000800 */
[----:B------:R-:W2:Y:S08]  /*0050*/  LDC.64 R2, c[0x0][0x388] ;  /* 0x0000e200ff027b82 */ /* 0x000eb00000000a00 */
[----:B------:R-:W3:Y:S01]  /*0060*/  LDC.64 R4, c[0x0][0x390] ;  /* 0x0000e400ff047b82 */ /* 0x000ee20000000a00 */
[----:B0-----:R-:W-:-:S07]  /*0070*/  IMAD R9, R9, UR6, R0 ;  /* 0x0000000609097c24 */ /* 0x001fce000f8e0200 */
[----:B------:R-:W0:Y:S01]  /*0080*/  LDC.64 R6, c[0x0][0x380] ;  /* 0x0000e000ff067b82 */ /* 0x000e220000000a00 */
[----:B--2---:R-:W-:-:S06]  /*0090*/  IMAD.WIDE R2, R9, 0x4, R2 ;  /* 0x0000000409027825 */ /* 0x004fcc00078e0202 */
[----:B-1----:R-:W2:Y:S01]  /*00a0*/  LDG.E R2, desc[UR4][R2.64] ;  /* 0x0000000402027981 */ /* 0x002ea2000c1e1900 */
[----:B---3--:R-:W-:-:S06]  /*00b0*/  IMAD.WIDE R4, R9, 0x4, R4 ;  /* 0x0000000409047825 */ /* 0x008fcc00078e0204 */
[----:B------:R-:W2:Y:S01]  /*00c0*/  LDG.E R5, desc[UR4][R4.64] ;  /* 0x0000000404057981 */ /* 0x000ea2000c1e1900 */
[----:B0-----:R-:W-:Y:S01]  /*00d0*/  IMAD.WIDE R6, R9, 0x4, R6 ;  /* 0x0000000409067825 */ /* 0x001fe200078e0206 */
[----:B--2---:R-:W-:-:S05]  /*00e0*/  IADD3 R9, PT, PT, R2, R5, RZ ;  /* 0x0000000502097210 */ /* 0x004fca0007ffe0ff */
[----:B------:R-:W-:Y:S01]  /*00f0*/  STG.E desc[UR4][R6.64], R9 ;  /* 0x0000000906007986 */ /* 0x000fe2000c101904 */
[----:B------:R-:W-:Y:S05]  /*0100*/  EXIT ;  /* 0x000000000000794d */ /* 0x000fea0003800000 */
.L_x_0:
[----:B------:R-:W-:-:S00]  /*0110*/  BRA `(.L_x_0) ;  /* 0xfffffffc00fc7947 */ /* 0x000fc0000383ffff */
[----:B------:R-:W-:-:S00]  /*0120*/  NOP ;  /* 0x0000000000007918 */ /* 0x000fc00000000000 */
        /* <DEDUP_REMOVED lines=13> */
.L_x_1:


//--------------------- .nv.shared.reserved.0     --------------------------
	.section	.nv.shared.reserved.0,"aw",@nobits
	.weak		__nv_reservedSMEM_offset_0_alias
	.size		__nv_reservedSMEM_offset_0_alias, 0, 64
	.other		__nv_reservedSMEM_offset_0_alias,@"STO_CUDA_RESERVED_SHARED STV_DEFAULT"
__nv_reservedSMEM_offset_0_alias:
	.zero		0
	.zero		64


//--------------------- .nv.constant0.add         --------------------------
	.section	.nv.constant0.add,"a",@progbits
	.sectionflags	@""
	.align	4
.nv.constant0.add:
	.zero		920


//--------------------- SYMBOLS --------------------------

	.type		.nv.reservedSmem.offset0,@object
	.size		.nv.reservedSmem.offset0,0x4
